//
// Generated by NVIDIA NVVM Compiler
//
// Compiler Build ID: CL-36424714
// Cuda compilation tools, release 13.0, V13.0.88
// Based on NVVM 20.0.0
//

.version 9.0
.target sm_100
.address_size 64

	// .globl	_Z15transformNumberPdidd

.visible .entry _Z15transformNumberPdidd(
	.param .u64 .ptr .align 1 _Z15transformNumberPdidd_param_0,
	.param .u32 _Z15transformNumberPdidd_param_1,
	.param .f64 _Z15transformNumberPdidd_param_2,
	.param .f64 _Z15transformNumberPdidd_param_3
)
{
	.reg .pred 	%p<2>;
	.reg .b32 	%r<5>;
	.reg .b64 	%rd<7>;
	.reg .b64 	%fd<6>;

	ld.param.u64 	%rd2, [_Z15transformNumberPdidd_param_0];
	ld.param.s32 	%rd3, [_Z15transformNumberPdidd_param_1];
	ld.param.f64 	%fd1, [_Z15transformNumberPdidd_param_2];
	ld.param.f64 	%fd2, [_Z15transformNumberPdidd_param_3];
	mov.u32 	%r1, %ctaid.x;
	mov.u32 	%r2, %ntid.x;
	mov.u32 	%r3, %tid.x;
	mad.lo.s32 	%r4, %r1, %r2, %r3;
	cvt.u64.u32 	%rd1, %r4;
	setp.ge.u64 	%p1, %rd1, %rd3;
	@%p1 bra 	$L__BB0_2;
	cvta.to.global.u64 	%rd4, %rd2;
	shl.b64 	%rd5, %rd1, 3;
	add.s64 	%rd6, %rd4, %rd5;
	ld.global.f64 	%fd3, [%rd6];
	sub.f64 	%fd4, %fd2, %fd1;
	fma.rn.f64 	%fd5, %fd4, %fd3, %fd1;
	st.global.f64 	[%rd6], %fd5;
$L__BB0_2:
	ret;

}


// ===== COMPILED SASS (sm_100) =====

	.target	sm_100

	.elftype	@"ET_EXEC"


//--------------------- .note.nv.tkinfo           --------------------------
	.section	.note.nv.tkinfo,"",@"SHT_NOTE"
	.sectionflags	@"SHF_NOTE_NV_TKINFO"
	.tkinfo
        /*0018*/ 	.word	0x00000002
        /*0030*/ 	.string	""
        /*0030*/ 	.string	"ptxas"
        /*0030*/ 	.string	"Cuda compilation tools, release 13.0, V13.0.88"
        /*0030*/ 	.string	"Build cuda_13.0.r13.0/compiler.36424714_0"
        /*0030*/ 	.string	"-arch sm_100 -m 64 "



//--------------------- .note.nv.cuinfo           --------------------------
	.section	.note.nv.cuinfo,"",@"SHT_NOTE"
	.sectionflags	@"SHF_NOTE_NV_CUINFO"
        /*0018*/ 	.short	0x0002
        /*001a*/ 	.short	0x0064
        /*001c*/ 	.short	0x0082
	.zero		2


//--------------------- .nv.info                  --------------------------
	.section	.nv.info,"",@"SHT_CUDA_INFO"
	.align	4


	//----- nvinfo : EIATTR_REGCOUNT
	.align		4
        /*0000*/ 	.byte	0x04, 0x2f
        /*0002*/ 	.short	(.L_1 - .L_0)
	.align		4
.L_0:
        /*0004*/ 	.word	index@(_Z15transformNumberPdidd)
        /*0008*/ 	.word	0x0000000c


	//----- nvinfo : EIATTR_FRAME_SIZE
	.align		4
.L_1:
        /*000c*/ 	.byte	0x04, 0x11
        /*000e*/ 	.short	(.L_3 - .L_2)
	.align		4
.L_2:
        /*0010*/ 	.word	index@(_Z15transformNumberPdidd)
        /*0014*/ 	.word	0x00000000


	//----- nvinfo : EIATTR_MIN_STACK_SIZE
	.align		4
.L_3:
        /*0018*/ 	.byte	0x04, 0x12
        /*001a*/ 	.short	(.L_5 - .L_4)
	.align		4
.L_4:
        /*001c*/ 	.word	index@(_Z15transformNumberPdidd)
        /*0020*/ 	.word	0x00000000
.L_5:


//--------------------- .nv.compat                --------------------------
	.section	.nv.compat,"",@"SHT_CUDA_COMPAT_INFO"
	.align	4
        /*0000*/ 	.byte	0x02, 0x09, 0x00, 0x00, 0x02, 0x02, 0x01, 0x00, 0x02, 0x05, 0x05, 0x00, 0x03, 0x07, 0x01, 0x01
        /*0010*/ 	.byte	0x02, 0x03, 0x00, 0x00, 0x02, 0x06, 0x01, 0x00, 0x04, 0x0b, 0x08, 0x00, 0x01, 0x00, 0x00, 0x00
        /*0020*/ 	.byte	0x00, 0x00, 0x00, 0x00


//--------------------- .nv.info._Z15transformNumberPdidd --------------------------
	.section	.nv.info._Z15transformNumberPdidd,"",@"SHT_CUDA_INFO"
	.sectionflags	@""
	.align	4


	//----- nvinfo : EIATTR_CUDA_API_VERSION
	.align		4
        /*0000*/ 	.byte	0x04, 0x37
        /*0002*/ 	.short	(.L_7 - .L_6)
.L_6:
        /*0004*/ 	.word	0x00000082


	//----- nvinfo : EIATTR_KPARAM_INFO
	.align		4
.L_7:
        /*0008*/ 	.byte	0x04, 0x17
        /*000a*/ 	.short	(.L_9 - .L_8)
.L_8:
        /*000c*/ 	.word	0x00000000
        /*0010*/ 	.short	0x0003
        /*0012*/ 	.short	0x0018
        /*0014*/ 	.byte	0x00, 0xf0, 0x21, 0x00


	//----- nvinfo : EIATTR_KPARAM_INFO
	.align		4
.L_9:
        /*0018*/ 	.byte	0x04, 0x17
        /*001a*/ 	.short	(.L_11 - .L_10)
.L_10:
        /*001c*/ 	.word	0x00000000
        /*0020*/ 	.short	0x0002
        /*0022*/ 	.short	0x0010
        /*0024*/ 	.byte	0x00, 0xf0, 0x21, 0x00


	//----- nvinfo : EIATTR_KPARAM_INFO
	.align		4
.L_11:
        /*0028*/ 	.byte	0x04, 0x17
        /*002a*/ 	.short	(.L_13 - .L_12)
.L_12:
        /*002c*/ 	.word	0x00000000
        /*0030*/ 	.short	0x0001
        /*0032*/ 	.short	0x0008
        /*0034*/ 	.byte	0x00, 0xf0, 0x11, 0x00


	//----- nvinfo : EIATTR_KPARAM_INFO
	.align		4
.L_13:
        /*0038*/ 	.byte	0x04, 0x17
        /*003a*/ 	.short	(.L_15 - .L_14)
.L_14:
        /*003c*/ 	.word	0x00000000
        /*0040*/ 	.short	0x0000
        /*0042*/ 	.short	0x0000
        /*0044*/ 	.byte	0x00, 0xf5, 0x21, 0x00


	//----- nvinfo : EIATTR_SPARSE_MMA_MASK
	.align		4
.L_15:
        /*0048*/ 	.byte	0x03, 0x50
        /*004a*/ 	.short	0x0000


	//----- nvinfo : EIATTR_MAXREG_COUNT
	.align		4
        /*004c*/ 	.byte	0x03, 0x1b
        /*004e*/ 	.short	0x00ff


	//----- nvinfo : EIATTR_MERCURY_ISA_VERSION
	.align		4
        /*0050*/ 	.byte	0x03, 0x5f
        /*0052*/ 	.short	0x0101


	//----- nvinfo : EIATTR_VRC_CTA_INIT_COUNT
	.align		4
        /*0054*/ 	.byte	0x02, 0x4a
	.zero		1
	.zero		1


	//----- nvinfo : EIATTR_EXIT_INSTR_OFFSETS
	.align		4
        /*0058*/ 	.byte	0x04, 0x1c
        /*005a*/ 	.short	(.L_17 - .L_16)


	//   ....[0]....
.L_16:
        /*005c*/ 	.word	0x00000090


	//   ....[1]....
        /*0060*/ 	.word	0x00000140


	//----- nvinfo : EIATTR_CBANK_PARAM_SIZE
	.align		4
.L_17:
        /*0064*/ 	.byte	0x03, 0x19
        /*0066*/ 	.short	0x0020


	//----- nvinfo : EIATTR_PARAM_CBANK
	.align		4
        /*0068*/ 	.byte	0x04, 0x0a
        /*006a*/ 	.short	(.L_19 - .L_18)
	.align		4
.L_18:
        /*006c*/ 	.word	index@(.nv.constant0._Z15transformNumberPdidd)
        /*0070*/ 	.short	0x0380
        /*0072*/ 	.short	0x0020


	//----- nvinfo : EIATTR_SW_WAR
	.align		4
.L_19:
        /*0074*/ 	.byte	0x04, 0x36
        /*0076*/ 	.short	(.L_21 - .L_20)
.L_20:
        /*0078*/ 	.word	0x00000008
.L_21:


//--------------------- .nv.callgraph             --------------------------
	.section	.nv.callgraph,"",@"SHT_CUDA_CALLGRAPH"
	.align	4
	.sectionentsize	8
	.align		4
        /*0000*/ 	.word	0x00000000
	.align		4
        /*0004*/ 	.word	0xffffffff
	.align		4
        /*0008*/ 	.word	0x00000000
	.align		4
        /*000c*/ 	.word	0xfffffffe
	.align		4
        /*0010*/ 	.word	0x00000000
	.align		4
        /*0014*/ 	.word	0xfffffffd
	.align		4
        /*0018*/ 	.word	0x00000000
	.align		4
        /*001c*/ 	.word	0xfffffffc


//--------------------- .text._Z15transformNumberPdidd --------------------------
	.section	.text._Z15transformNumberPdidd,"ax",@progbits
	.align	128
        .global         _Z15transformNumberPdidd
        .type           _Z15transformNumberPdidd,@function
        .size           _Z15transformNumberPdidd,(.L_x_1 - _Z15transformNumberPdidd)
        .other          _Z15transformNumberPdidd,@"STO_CUDA_ENTRY STV_DEFAULT"
_Z15transformNumberPdidd:
.text._Z15transformNumberPdidd:
[----:B------:R-:W-:Y:S01]  /*0000*/  LDC R1, c[0x0][0x37c] ;  /* 0x0000df00ff017b82 */ /* 0x000fe20000000800 */
[----:B------:R-:W0:Y:S07]  /*0010*/  S2R R3, SR_TID.X ;  /* 0x0000000000037919 */ /* 0x000e2e0000002100 */
[----:B------:R-:W0:Y:S01]  /*0020*/  S2UR UR4, SR_CTAID.X ;  /* 0x00000000000479c3 */ /* 0x000e220000002500 */
[----:B------:R-:W1:Y:S07]  /*0030*/  LDCU UR5, c[0x0][0x388] ;  /* 0x00007100ff0577ac */ /* 0x000e6e0008000800 */
[----:B------:R-:W0:Y:S02]  /*0040*/  LDC R0, c[0x0][0x360] ;  /* 0x0000d800ff007b82 */ /* 0x000e240000000800 */
[----:B0-----:R-:W-:Y:S01]  /*0050*/  IMAD R0, R0, UR4, R3 ;  /* 0x0000000400007c24 */ /* 0x001fe2000f8e0203 */
[----:B-1----:R-:W-:-:S04]  /*0060*/  USHF.R.S32.HI UR4, URZ, 0x1f, UR5 ;  /* 0x0000001fff047899 */ /* 0x002fc80008011405 */
[----:B------:R-:W-:-:S04]  /*0070*/  ISETP.GE.U32.AND P0, PT, R0, UR5, PT ;  /* 0x0000000500007c0c */ /* 0x000fc8000bf06070 */
[----:B------:R-:W-:-:S13]  /*0080*/  ISETP.GE.U32.AND.EX P0, PT, RZ, UR4, PT, P0 ;  /* 0x00000004ff007c0c */ /* 0x000fda000bf06100 */
[----:B------:R-:W-:Y:S05]  /*0090*/  @P0 EXIT ;  /* 0x000000000000094d */ /* 0x000fea0003800000 */
[----:B------:R-:W0:Y:S01]  /*00a0*/  LDCU.64 UR6, c[0x0][0x380] ;  /* 0x00007000ff0677ac */ /* 0x000e220008000a00 */
[----:B------:R-:W1:Y:S01]  /*00b0*/  LDC.64 R8, c[0x0][0x390] ;  /* 0x0000e400ff087b82 */ /* 0x000e620000000a00 */
[----:B------:R-:W2:Y:S07]  /*00c0*/  LDCU.64 UR4, c[0x0][0x358] ;  /* 0x00006b00ff0477ac */ /* 0x000eae0008000a00 */
[----:B------:R-:W1:Y:S01]  /*00d0*/  LDC.64 R6, c[0x0][0x398] ;  /* 0x0000e600ff067b82 */ /* 0x000e620000000a00 */
[----:B0-----:R-:W-:-:S04]  /*00e0*/  LEA R2, P0, R0, UR6, 0x3 ;  /* 0x0000000600027c11 */ /* 0x001fc8000f8018ff */
[----:B------:R-:W-:-:S05]  /*00f0*/  LEA.HI.X R3, R0, UR7, RZ, 0x3, P0 ;  /* 0x0000000700037c11 */ /* 0x000fca00080f1cff */
[----:B--2---:R-:W2:Y:S01]  /*0100*/  LDG.E.64 R4, desc[UR4][R2.64] ;  /* 0x0000000402047981 */ /* 0x004ea2000c1e1b00 */
[----:B-1----:R-:W-:-:S08]  /*0110*/  DADD R6, R6, -R8 ;  /* 0x0000000006067229 */ /* 0x002fd00000000808 */
[----:B--2---:R-:W-:-:S07]  /*0120*/  DFMA R4, R4, R6, R8 ;  /* 0x000000060404722b */ /* 0x004fce0000000008 */
[----:B------:R-:W-:Y:S01]  /*0130*/  STG.E.64 desc[UR4][R2.64], R4 ;  /* 0x0000000402007986 */ /* 0x000fe2000c101b04 */
[----:B------:R-:W-:Y:S05]  /*0140*/  EXIT ;  /* 0x000000000000794d */ /* 0x000fea0003800000 */
.L_x_0:
[----:B------:R-:W-:-:S00]  /*0150*/  BRA `(.L_x_0) ;  /* 0xfffffffc00fc7947 */ /* 0x000fc0000383ffff */
[----:B------:R-:W-:-:S00]  /*0160*/  NOP ;  /* 0x0000000000007918 */ /* 0x000fc00000000000 */
        /* <DEDUP_REMOVED lines=9> */
.L_x_1:


//--------------------- .nv.shared.reserved.0     --------------------------
	.section	.nv.shared.reserved.0,"aw",@nobits
	.weak		__nv_reservedSMEM_offset_0_alias
	.size		__nv_reservedSMEM_offset_0_alias, 0, 64
	.other		__nv_reservedSMEM_offset_0_alias,@"STO_CUDA_RESERVED_SHARED STV_DEFAULT"
__nv_reservedSMEM_offset_0_alias:
	.zero		0
	.zero		64


//--------------------- .nv.constant0._Z15transformNumberPdidd --------------------------
	.section	.nv.constant0._Z15transformNumberPdidd,"a",@progbits
	.sectionflags	@""
	.align	4
.nv.constant0._Z15transformNumberPdidd:
	.zero		928


//--------------------- SYMBOLS --------------------------

	.type		.nv.reservedSmem.offset0,@object
	.size		.nv.reservedSmem.offset0,0x4
